	.headerflags	@"EF_CUDA_TEXMODE_UNIFIED EF_CUDA_64BIT_ADDRESS EF_CUDA_ACCELERATORS EF_CUDA_SM90 EF_CUDA_VIRTUAL_SM(EF_CUDA_SM90)"
	.elftype	@"ET_EXEC"


//--------------------- .nv.info                  --------------------------
	.section	.nv.info,"",@"SHT_CUDA_INFO"
	.align	4


	//----- nvinfo : EIATTR_REGCOUNT
	.align		4
        /*0000*/ 	.byte	0x04, 0x2f
        /*0002*/ 	.short	(.L_3 - .L_2)
	.align		4
.L_2:
        /*0004*/ 	.word	index@(triton_poi_fused__native_batch_norm_legit_no_training_leaky_relu_17)
        /*0008*/ 	.word	0x0000001c


	//----- nvinfo : EIATTR_MIN_STACK_SIZE
	.align		4
.L_3:
        /*000c*/ 	.byte	0x04, 0x12
        /*000e*/ 	.short	(.L_5 - .L_4)
	.align		4
.L_4:
        /*0010*/ 	.word	index@(triton_poi_fused__native_batch_norm_legit_no_training_leaky_relu_17)
        /*0014*/ 	.word	0x00000000


	//----- nvinfo : EIATTR_FRAME_SIZE
	.align		4
.L_5:
        /*0018*/ 	.byte	0x04, 0x11
        /*001a*/ 	.short	(.L_7 - .L_6)
	.align		4
.L_6:
        /*001c*/ 	.word	index@(triton_poi_fused__native_batch_norm_legit_no_training_leaky_relu_17)
        /*0020*/ 	.word	0x00000000


	//----- nvinfo : EIATTR_MIN_STACK_SIZE
	.align		4
.L_7:
        /*0024*/ 	.byte	0x04, 0x12
        /*0026*/ 	.short	(.L_9 - .L_8)
	.align		4
.L_8:
        /*0028*/ 	.word	index@(triton_poi_fused__native_batch_norm_legit_no_training_leaky_relu_17)
        /*002c*/ 	.word	0x00000000
.L_9:


//--------------------- .nv.info.triton_poi_fused__native_batch_norm_legit_no_training_leaky_relu_17 --------------------------
	.section	.nv.info.triton_poi_fused__native_batch_norm_legit_no_training_leaky_relu_17,"",@"SHT_CUDA_INFO"
	.sectionflags	@""
	.align	4


	//----- nvinfo : EIATTR_CUDA_API_VERSION
	.align		4
        /*0000*/ 	.byte	0x04, 0x37
        /*0002*/ 	.short	(.L_11 - .L_10)
.L_10:
        /*0004*/ 	.word	0x0000007c


	//----- nvinfo : EIATTR_KPARAM_INFO
	.align		4
.L_11:
        /*0008*/ 	.byte	0x04, 0x17
        /*000a*/ 	.short	(.L_13 - .L_12)
.L_12:
        /*000c*/ 	.word	0x00000000
        /*0010*/ 	.short	0x0006
        /*0012*/ 	.short	0x0030
        /*0014*/ 	.byte	0x00, 0xf0, 0x11, 0x00


	//----- nvinfo : EIATTR_KPARAM_INFO
	.align		4
.L_13:
        /*0018*/ 	.byte	0x04, 0x17
        /*001a*/ 	.short	(.L_15 - .L_14)
.L_14:
        /*001c*/ 	.word	0x00000000
        /*0020*/ 	.short	0x0005
        /*0022*/ 	.short	0x0028
        /*0024*/ 	.byte	0x00, 0xf4, 0x21, 0x00


	//----- nvinfo : EIATTR_KPARAM_INFO
	.align		4
.L_15:
        /*0028*/ 	.byte	0x04, 0x17
        /*002a*/ 	.short	(.L_17 - .L_16)
.L_16:
        /*002c*/ 	.word	0x00000000
        /*0030*/ 	.short	0x0004
        /*0032*/ 	.short	0x0020
        /*0034*/ 	.byte	0x00, 0xf4, 0x21, 0x00


	//----- nvinfo : EIATTR_KPARAM_INFO
	.align		4
.L_17:
        /*0038*/ 	.byte	0x04, 0x17
        /*003a*/ 	.short	(.L_19 - .L_18)
.L_18:
        /*003c*/ 	.word	0x00000000
        /*0040*/ 	.short	0x0003
        /*0042*/ 	.short	0x0018
        /*0044*/ 	.byte	0x00, 0xf4, 0x21, 0x00


	//----- nvinfo : EIATTR_KPARAM_INFO
	.align		4
.L_19:
        /*0048*/ 	.byte	0x04, 0x17
        /*004a*/ 	.short	(.L_21 - .L_20)
.L_20:
        /*004c*/ 	.word	0x00000000
        /*0050*/ 	.short	0x0002
        /*0052*/ 	.short	0x0010
        /*0054*/ 	.byte	0x00, 0xf4, 0x21, 0x00


	//----- nvinfo : EIATTR_KPARAM_INFO
	.align		4
.L_21:
        /*0058*/ 	.byte	0x04, 0x17
        /*005a*/ 	.short	(.L_23 - .L_22)
.L_22:
        /*005c*/ 	.word	0x00000000
        /*0060*/ 	.short	0x0001
        /*0062*/ 	.short	0x0008
        /*0064*/ 	.byte	0x00, 0xf4, 0x21, 0x00


	//----- nvinfo : EIATTR_KPARAM_INFO
	.align		4
.L_23:
        /*0068*/ 	.byte	0x04, 0x17
        /*006a*/ 	.short	(.L_25 - .L_24)
.L_24:
        /*006c*/ 	.word	0x00000000
        /*0070*/ 	.short	0x0000
        /*0072*/ 	.short	0x0000
        /*0074*/ 	.byte	0x00, 0xf4, 0x21, 0x00


	//----- nvinfo : EIATTR_SPARSE_MMA_MASK
	.align		4
.L_25:
        /*0078*/ 	.byte	0x03, 0x50
        /*007a*/ 	.short	0x0000


	//----- nvinfo : EIATTR_MAXREG_COUNT
	.align		4
        /*007c*/ 	.byte	0x03, 0x1b
        /*007e*/ 	.short	0x00ff


	//----- nvinfo : EIATTR_EXIT_INSTR_OFFSETS
	.align		4
        /*0080*/ 	.byte	0x04, 0x1c
        /*0082*/ 	.short	(.L_27 - .L_26)


	//   ....[0]....
.L_26:
        /*0084*/ 	.word	0x000005b0


	//----- nvinfo : EIATTR_REQNTID
	.align		4
.L_27:
        /*0088*/ 	.byte	0x04, 0x10
        /*008a*/ 	.short	(.L_29 - .L_28)
.L_28:
        /*008c*/ 	.word	0x00000080
        /*0090*/ 	.word	0x00000001
        /*0094*/ 	.word	0x00000001


	//----- nvinfo : EIATTR_CBANK_PARAM_SIZE
	.align		4
.L_29:
        /*0098*/ 	.byte	0x03, 0x19
        /*009a*/ 	.short	0x0034


	//----- nvinfo : EIATTR_PARAM_CBANK
	.align		4
        /*009c*/ 	.byte	0x04, 0x0a
        /*009e*/ 	.short	(.L_31 - .L_30)
	.align		4
.L_30:
        /*00a0*/ 	.word	index@(.nv.constant0.triton_poi_fused__native_batch_norm_legit_no_training_leaky_relu_17)
        /*00a4*/ 	.short	0x0210
        /*00a6*/ 	.short	0x0034


	//----- nvinfo : EIATTR_SW_WAR
	.align		4
.L_31:
        /*00a8*/ 	.byte	0x04, 0x36
        /*00aa*/ 	.short	(.L_33 - .L_32)
.L_32:
        /*00ac*/ 	.word	0x00000008
.L_33:


//--------------------- .nv.callgraph             --------------------------
	.section	.nv.callgraph,"",@"SHT_CUDA_CALLGRAPH"
	.align	4
	.sectionentsize	8
	.align		4
        /*0000*/ 	.word	0x00000000
	.align		4
        /*0004*/ 	.word	0xffffffff
	.align		4
        /*0008*/ 	.word	0x00000000
	.align		4
        /*000c*/ 	.word	0xfffffffe
	.align		4
        /*0010*/ 	.word	0x00000000
	.align		4
        /*0014*/ 	.word	0xfffffffd
	.align		4
        /*0018*/ 	.word	0x00000000
	.align		4
        /*001c*/ 	.word	0xfffffffc


//--------------------- .nv.constant4             --------------------------
	.section	.nv.constant4,"a",@progbits
	.align	8
	.align		8
.nv.constant4:
        /*0000*/ 	.dword	_$_str
	.align		8
        /*0008*/ 	.dword	_$_str_$_2


//--------------------- .text.triton_poi_fused__native_batch_norm_legit_no_training_leaky_relu_17 --------------------------
	.section	.text.triton_poi_fused__native_batch_norm_legit_no_training_leaky_relu_17,"ax",@progbits
	.align	128
        .global         triton_poi_fused__native_batch_norm_legit_no_training_leaky_relu_17
        .type           triton_poi_fused__native_batch_norm_legit_no_training_leaky_relu_17,@function
        .size           triton_poi_fused__native_batch_norm_legit_no_training_leaky_relu_17,(.L_x_1 - triton_poi_fused__native_batch_norm_legit_no_training_leaky_relu_17)
        .other          triton_poi_fused__native_batch_norm_legit_no_training_leaky_relu_17,@"STO_CUDA_ENTRY STV_DEFAULT"
triton_poi_fused__native_batch_norm_legit_no_training_leaky_relu_17:
.text.triton_poi_fused__native_batch_norm_legit_no_training_leaky_relu_17:
[----:B------:R-:W-:Y:S01]  /*0000*/  LDC R1, c[0x0][0x28] ;  /* 0x00000a00ff017b82 */ /* 0x000fe20000000800 */
[----:B------:R-:W1:Y:S07]  /*0010*/  S2R R0, SR_TID.X ;  /* 0x0000000000007919 */ /* 0x000e6e0000002100 */
[----:B------:R-:W2:Y:S01]  /*0020*/  LDC.64 R4, c[0x0][0x228] ;  /* 0x00008a00ff047b82 */ /* 0x000ea20000000a00 */
[----:B------:R-:W-:Y:S01]  /*0030*/  ULDC.64 UR4, c[0x0][0x208] ;  /* 0x0000820000047ab9 */ /* 0x000fe20000000a00 */
[----:B------:R-:W3:Y:S06]  /*0040*/  S2R R7, SR_CTAID.X ;  /* 0x0000000000077919 */ /* 0x000eec0000002500 */
[----:B------:R-:W4:Y:S08]  /*0050*/  LDC.64 R8, c[0x0][0x218] ;  /* 0x00008600ff087b82 */ /* 0x000f300000000a00 */
[----:B------:R-:W5:Y:S08]  /*0060*/  LDC.64 R12, c[0x0][0x220] ;  /* 0x00008800ff0c7b82 */ /* 0x000f700000000a00 */
[----:B------:R-:W5:Y:S01]  /*0070*/  LDC.64 R20, c[0x0][0x230] ;  /* 0x00008c00ff147b82 */ /* 0x000f620000000a00 */
[----:B-1----:R-:W-:-:S07]  /*0080*/  SHF.L.U32 R0, R0, 0x2, RZ ;  /* 0x0000000200007819 */ /* 0x002fce00000006ff */
[----:B------:R-:W1:Y:S01]  /*0090*/  LDC.64 R16, c[0x0][0x238] ;  /* 0x00008e00ff107b82 */ /* 0x000e620000000a00 */
[----:B---3--:R-:W-:Y:S02]  /*00a0*/  SHF.R.S32.HI R3, RZ, 0x16, R7 ;  /* 0x00000016ff037819 */ /* 0x008fe40000011407 */
[----:B------:R-:W-:Y:S02]  /*00b0*/  LOP3.LUT R0, R0, 0x1fc, RZ, 0xc0, !PT ;  /* 0x000001fc00007812 */ /* 0x000fe400078ec0ff */
[----:B------:R-:W-:Y:S02]  /*00c0*/  SGXT R3, R3, 0x1 ;  /* 0x000000010303781a */ /* 0x000fe40000000200 */
[----:B------:R-:W-:-:S04]  /*00d0*/  LEA R0, R7, R0, 0x9 ;  /* 0x0000000007007211 */ /* 0x000fc800078e48ff */
[----:B------:R-:W-:-:S04]  /*00e0*/  LEA.HI R3, R3, R0, RZ, 0x8 ;  /* 0x0000000003037211 */ /* 0x000fc800078f40ff */
[----:B------:R-:W-:-:S04]  /*00f0*/  LOP3.LUT R3, R3, 0xffffff00, RZ, 0xc0, !PT ;  /* 0xffffff0003037812 */ /* 0x000fc800078ec0ff */
[----:B------:R-:W-:-:S05]  /*0100*/  IADD3 R2, R0, -R3, RZ ;  /* 0x8000000300027210 */ /* 0x000fca0007ffe0ff */
[----:B--2---:R-:W-:-:S06]  /*0110*/  IMAD.WIDE R4, R2, 0x4, R4 ;  /* 0x0000000402047825 */ /* 0x004fcc00078e0204 */
[----:B------:R-:W2:Y:S01]  /*0120*/  LDG.E.EL.128 R4, desc[UR4][R4.64] ;  /* 0x0000000404047981 */ /* 0x000ea2000c2e1d00 */
[----:B----4-:R-:W-:-:S04]  /*0130*/  IMAD.WIDE R8, R0, 0x4, R8 ;  /* 0x0000000400087825 */ /* 0x010fc800078e0208 */
[C---:B-----5:R-:W-:Y:S02]  /*0140*/  IMAD.WIDE R12, R2.reuse, 0x4, R12 ;  /* 0x00000004020c7825 */ /* 0x060fe400078e020c */
[----:B------:R-:W3:Y:S04]  /*0150*/  LDG.E.128 R8, desc[UR4][R8.64] ;  /* 0x0000000408087981 */ /* 0x000ee8000c1e1d00 */
[----:B------:R-:W3:Y:S01]  /*0160*/  LDG.E.EL.128 R12, desc[UR4][R12.64] ;  /* 0x000000040c0c7981 */ /* 0x000ee2000c2e1d00 */
[----:B0-----:R-:W-:-:S04]  /*0170*/  IMAD.WIDE R20, R2, 0x4, R20 ;  /* 0x0000000402147825 */ /* 0x001fc800078e0214 */
[----:B-1----:R-:W-:Y:S02]  /*0180*/  IMAD.WIDE R16, R2, 0x4, R16 ;  /* 0x0000000402107825 */ /* 0x002fe400078e0210 */
[----:B------:R-:W4:Y:S04]  /*0190*/  LDG.E.EL.128 R20, desc[UR4][R20.64] ;  /* 0x0000000414147981 */ /* 0x000f28000c2e1d00 */
[----:B------:R-:W4:Y:S01]  /*01a0*/  LDG.E.EL.128 R16, desc[UR4][R16.64] ;  /* 0x0000000410107981 */ /* 0x000f22000c2e1d00 */
[----:B------:R-:W-:Y:S01]  /*01b0*/  HFMA2.MMA R3, -RZ, RZ, 1.625, 0 ;  /* 0x3e800000ff037435 */ /* 0x000fe200000001ff */
[----:B--2---:R-:W-:Y:S01]  /*01c0*/  FADD R6, R6, 9.9999997473787516356e-06 ;  /* 0x3727c5ac06067421 */ /* 0x004fe20000000000 */
[----:B------:R-:W-:Y:S01]  /*01d0*/  FADD R7, R7, 9.9999997473787516356e-06 ;  /* 0x3727c5ac07077421 */ /* 0x000fe20000000000 */
[----:B------:R-:W-:Y:S01]  /*01e0*/  FADD R5, R5, 9.9999997473787516356e-06 ;  /* 0x3727c5ac05057421 */ /* 0x000fe20000000000 */
[----:B------:R-:W-:Y:S01]  /*01f0*/  FADD R4, R4, 9.9999997473787516356e-06 ;  /* 0x3727c5ac04047421 */ /* 0x000fe20000000000 */
[----:B------:R-:W0:Y:S01]  /*0200*/  MUFU.SQRT R25, R6 ;  /* 0x0000000600197308 */ /* 0x000e220000002000 */
[----:B---3--:R-:W-:-:S07]  /*0210*/  FADD R8, R8, -R12 ;  /* 0x8000000c08087221 */ /* 0x008fce0000000000 */
[----:B------:R-:W1:Y:S01]  /*0220*/  MUFU.SQRT R2, R5 ;  /* 0x0000000500027308 */ /* 0x000e620000002000 */
[----:B------:R-:W-:Y:S01]  /*0230*/  FADD R9, R9, -R13 ;  /* 0x8000000d09097221 */ /* 0x000fe20000000000 */
[----:B------:R-:W-:Y:S01]  /*0240*/  FADD R10, R10, -R14 ;  /* 0x8000000e0a0a7221 */ /* 0x000fe20000000000 */
[----:B------:R-:W-:Y:S01]  /*0250*/  FADD R14, R11, -R15 ;  /* 0x8000000f0b0e7221 */ /* 0x000fe20000000000 */
[----:B0-----:R-:W-:-:S04]  /*0260*/  FSETP.GT.AND P6, PT, R25, 8.50705917302346158658e+37, PT ;  /* 0x7e8000001900780b */ /* 0x001fc80003fc4000 */
[----:B------:R-:W0:Y:S01]  /*0270*/  MUFU.SQRT R7, R7 ;  /* 0x0000000700077308 */ /* 0x000e220000002000 */
[----:B------:R-:W-:Y:S02]  /*0280*/  FSETP.GEU.AND P3, PT, R25, 1.175494350822287508e-38, PT ;  /* 0x008000001900780b */ /* 0x000fe40003f6e000 */
[----:B-1----:R-:W-:-:S05]  /*0290*/  FSETP.GT.AND P4, PT, R2, 8.50705917302346158658e+37, PT ;  /* 0x7e8000000200780b */ /* 0x002fca0003f84000 */
[----:B------:R1:W2:Y:S01]  /*02a0*/  MUFU.SQRT R24, R4 ;  /* 0x0000000400187308 */ /* 0x0002a20000002000 */
[----:B------:R-:W-:Y:S02]  /*02b0*/  FSETP.GEU.AND P0, PT, R2, 1.175494350822287508e-38, PT ;  /* 0x008000000200780b */ /* 0x000fe40003f0e000 */
[----:B------:R-:W-:Y:S01]  /*02c0*/  FSEL R13, R3, 1, P4 ;  /* 0x3f800000030d7808 */ /* 0x000fe20002000000 */
[----:B------:R-:W-:Y:S01]  /*02d0*/  @P6 FMUL R25, R25, 0.25 ;  /* 0x3e80000019196820 */ /* 0x000fe20000400000 */
[----:B0-----:R-:W-:-:S03]  /*02e0*/  FSETP.GT.AND P5, PT, R7, 8.50705917302346158658e+37, PT ;  /* 0x7e8000000700780b */ /* 0x001fc60003fa4000 */
[----:B------:R-:W-:Y:S01]  /*02f0*/  @!P3 FMUL R25, R25, 16777216 ;  /* 0x4b8000001919b820 */ /* 0x000fe20000400000 */
[----:B------:R-:W-:Y:S02]  /*0300*/  FSETP.GEU.AND P1, PT, R7, 1.175494350822287508e-38, PT ;  /* 0x008000000700780b */ /* 0x000fe40003f2e000 */
[C---:B-1----:R-:W-:Y:S01]  /*0310*/  FSEL R4, R3.reuse, 1, P6 ;  /* 0x3f80000003047808 */ /* 0x042fe20003000000 */
[----:B------:R-:W-:Y:S01]  /*0320*/  @P4 FMUL R2, R2, 0.25 ;  /* 0x3e80000002024820 */ /* 0x000fe20000400000 */
[----:B------:R-:W0:Y:S01]  /*0330*/  MUFU.RCP R5, R25 ;  /* 0x0000001900057308 */ /* 0x000e220000001000 */
[----:B------:R-:W-:Y:S01]  /*0340*/  FSEL R12, R3, 1, P5 ;  /* 0x3f800000030c7808 */ /* 0x000fe20002800000 */
[----:B------:R-:W-:Y:S01]  /*0350*/  @!P0 FMUL R13, R13, 16777216 ;  /* 0x4b8000000d0d8820 */ /* 0x000fe20000400000 */
[----:B--2---:R-:W-:Y:S01]  /*0360*/  FSETP.GT.AND P2, PT, R24, 8.50705917302346158658e+37, PT ;  /* 0x7e8000001800780b */ /* 0x004fe20003f44000 */
[----:B------:R-:W-:Y:S01]  /*0370*/  @!P0 FMUL R2, R2, 16777216 ;  /* 0x4b80000002028820 */ /* 0x000fe20000400000 */
[----:B------:R-:W-:Y:S01]  /*0380*/  FSETP.GEU.AND P6, PT, R24, 1.175494350822287508e-38, PT ;  /* 0x008000001800780b */ /* 0x000fe20003fce000 */
[----:B------:R-:W-:Y:S01]  /*0390*/  @!P3 FMUL R4, R4, 16777216 ;  /* 0x4b8000000404b820 */ /* 0x000fe20000400000 */
[----:B------:R-:W-:Y:S01]  /*03a0*/  @P5 FMUL R7, R7, 0.25 ;  /* 0x3e80000007075820 */ /* 0x000fe20000400000 */
[----:B------:R-:W-:Y:S01]  /*03b0*/  FSEL R3, R3, 1, P2 ;  /* 0x3f80000003037808 */ /* 0x000fe20001000000 */
[----:B------:R-:W-:Y:S01]  /*03c0*/  @!P1 FMUL R12, R12, 16777216 ;  /* 0x4b8000000c0c9820 */ /* 0x000fe20000400000 */
[----:B------:R-:W1:Y:S01]  /*03d0*/  MUFU.RCP R2, R2 ;  /* 0x0000000200027308 */ /* 0x000e620000001000 */
[----:B------:R-:W-:Y:S01]  /*03e0*/  @!P1 FMUL R7, R7, 16777216 ;  /* 0x4b80000007079820 */ /* 0x000fe20000400000 */
[----:B0-----:R-:W-:-:S04]  /*03f0*/  FMUL R11, R5, R4 ;  /* 0x00000004050b7220 */ /* 0x001fc80000400000 */
[----:B------:R-:W-:Y:S01]  /*0400*/  @P2 FMUL R24, R24, 0.25 ;  /* 0x3e80000018182820 */ /* 0x000fe20000400000 */
[----:B------:R-:W0:Y:S01]  /*0410*/  LDC.64 R4, c[0x0][0x210] ;  /* 0x00008400ff047b82 */ /* 0x000e220000000a00 */
[----:B------:R-:W2:Y:S01]  /*0420*/  MUFU.RCP R7, R7 ;  /* 0x0000000700077308 */ /* 0x000ea20000001000 */
[----:B------:R-:W-:Y:S01]  /*0430*/  @!P6 FMUL R3, R3, 16777216 ;  /* 0x4b8000000303e820 */ /* 0x000fe20000400000 */
[----:B------:R-:W-:Y:S01]  /*0440*/  @!P6 FMUL R24, R24, 16777216 ;  /* 0x4b8000001818e820 */ /* 0x000fe20000400000 */
[----:B------:R-:W-:Y:S01]  /*0450*/  FMUL R11, R11, R10 ;  /* 0x0000000a0b0b7220 */ /* 0x000fe20000400000 */
[----:B-1----:R-:W-:-:S04]  /*0460*/  FMUL R2, R2, R13 ;  /* 0x0000000d02027220 */ /* 0x002fc80000400000 */
[----:B------:R-:W1:Y:S01]  /*0470*/  MUFU.RCP R6, R24 ;  /* 0x0000001800067308 */ /* 0x000e620000001000 */
[----:B----4-:R-:W-:Y:S01]  /*0480*/  FFMA R18, R22, R11, R18 ;  /* 0x0000000b16127223 */ /* 0x010fe20000000012 */
[----:B------:R-:W-:-:S04]  /*0490*/  FMUL R2, R2, R9 ;  /* 0x0000000902027220 */ /* 0x000fc80000400000 */
[----:B------:R-:W-:Y:S01]  /*04a0*/  FSETP.GT.AND P1, PT, R18, RZ, PT ;  /* 0x000000ff1200720b */ /* 0x000fe20003f24000 */
[----:B--2---:R-:W-:Y:S01]  /*04b0*/  FMUL R7, R7, R12 ;  /* 0x0000000c07077220 */ /* 0x004fe20000400000 */
[----:B------:R-:W-:-:S03]  /*04c0*/  FFMA R17, R21, R2, R17 ;  /* 0x0000000215117223 */ /* 0x000fc60000000011 */
[----:B------:R-:W-:Y:S02]  /*04d0*/  FMUL R14, R7, R14 ;  /* 0x0000000e070e7220 */ /* 0x000fe40000400000 */
[----:B------:R-:W-:Y:S01]  /*04e0*/  FSETP.GT.AND P2, PT, R17, RZ, PT ;  /* 0x000000ff1100720b */ /* 0x000fe20003f44000 */
[----:B-1----:R-:W-:Y:S01]  /*04f0*/  FMUL R3, R6, R3 ;  /* 0x0000000306037220 */ /* 0x002fe20000400000 */
[----:B------:R-:W-:Y:S01]  /*0500*/  FFMA R19, R23, R14, R19 ;  /* 0x0000000e17137223 */ /* 0x000fe20000000013 */
[----:B0-----:R-:W-:-:S04]  /*0510*/  IMAD.WIDE R4, R0, 0x4, R4 ;  /* 0x0000000400047825 */ /* 0x001fc800078e0204 */
[----:B------:R-:W-:Y:S01]  /*0520*/  FMUL R3, R3, R8 ;  /* 0x0000000803037220 */ /* 0x000fe20000400000 */
[----:B------:R-:W-:Y:S01]  /*0530*/  @!P1 FMUL R18, R18, 0.10000000149011611938 ;  /* 0x3dcccccd12129820 */ /* 0x000fe20000400000 */
[----:B------:R-:W-:Y:S02]  /*0540*/  FSETP.GT.AND P0, PT, R19, RZ, PT ;  /* 0x000000ff1300720b */ /* 0x000fe40003f04000 */
[----:B------:R-:W-:Y:S02]  /*0550*/  FFMA R16, R20, R3, R16 ;  /* 0x0000000314107223 */ /* 0x000fe40000000010 */
[----:B------:R-:W-:-:S03]  /*0560*/  @!P2 FMUL R17, R17, 0.10000000149011611938 ;  /* 0x3dcccccd1111a820 */ /* 0x000fc60000400000 */
[----:B------:R-:W-:-:S06]  /*0570*/  FSETP.GT.AND P3, PT, R16, RZ, PT ;  /* 0x000000ff1000720b */ /* 0x000fcc0003f64000 */
[----:B------:R-:W-:-:S07]  /*0580*/  @!P0 FMUL R19, R19, 0.10000000149011611938 ;  /* 0x3dcccccd13138820 */ /* 0x000fce0000400000 */
[----:B------:R-:W-:-:S05]  /*0590*/  @!P3 FMUL R16, R16, 0.10000000149011611938 ;  /* 0x3dcccccd1010b820 */ /* 0x000fca0000400000 */
[----:B------:R-:W-:Y:S01]  /*05a0*/  STG.E.128 desc[UR4][R4.64], R16 ;  /* 0x0000001004007986 */ /* 0x000fe2000c101d04 */
[----:B------:R-:W-:Y:S05]  /*05b0*/  EXIT ;  /* 0x000000000000794d */ /* 0x000fea0003800000 */
.L_x_0:
[----:B------:R-:W-:-:S00]  /*05c0*/  BRA `(.L_x_0) ;  /* 0xfffffffc00fc7947 */ /* 0x000fc0000383ffff */
[----:B------:R-:W-:-:S00]  /*05d0*/  NOP ;  /* 0x0000000000007918 */ /* 0x000fc00000000000 */
        /* <DEDUP_REMOVED lines=10> */
.L_x_1:


//--------------------- .nv.global.init           --------------------------
	.section	.nv.global.init,"aw",@progbits
.nv.global.init:
	.type		_$_str,@object
	.size		_$_str,(_$_str_$_2 - _$_str)
_$_str:
        /*0000*/ 	.byte	0x5f, 0x5f, 0x43, 0x55, 0x44, 0x41, 0x5f, 0x46, 0x54, 0x5a, 0x00
	.type		_$_str_$_2,@object
	.size		_$_str_$_2,(.L_1 - _$_str_$_2)
_$_str_$_2:
        /*000b*/ 	.byte	0x5f, 0x5f, 0x43, 0x55, 0x44, 0x41, 0x5f, 0x50, 0x52, 0x45, 0x43, 0x5f, 0x53, 0x51, 0x52, 0x54
        /*001b*/ 	.byte	0x00
.L_1:


//--------------------- .nv.constant0.triton_poi_fused__native_batch_norm_legit_no_training_leaky_relu_17 --------------------------
	.section	.nv.constant0.triton_poi_fused__native_batch_norm_legit_no_training_leaky_relu_17,"a",@progbits
	.sectionflags	@""
	.align	4
.nv.constant0.triton_poi_fused__native_batch_norm_legit_no_training_leaky_relu_17:
	.zero		580
